	.headerflags	@"EF_CUDA_TEXMODE_UNIFIED EF_CUDA_64BIT_ADDRESS EF_CUDA_ACCELERATORS EF_CUDA_SM90 EF_CUDA_VIRTUAL_SM(EF_CUDA_SM90)"
	.elftype	@"ET_EXEC"


//--------------------- .nv.info                  --------------------------
	.section	.nv.info,"",@"SHT_CUDA_INFO"
	.align	4


	//----- nvinfo : EIATTR_REGCOUNT
	.align		4
        /*0000*/ 	.byte	0x04, 0x2f
        /*0002*/ 	.short	(.L_1 - .L_0)
	.align		4
.L_0:
        /*0004*/ 	.word	index@(triton_poi_fused_convolution_19)
        /*0008*/ 	.word	0x0000000c


	//----- nvinfo : EIATTR_MIN_STACK_SIZE
	.align		4
.L_1:
        /*000c*/ 	.byte	0x04, 0x12
        /*000e*/ 	.short	(.L_3 - .L_2)
	.align		4
.L_2:
        /*0010*/ 	.word	index@(triton_poi_fused_convolution_19)
        /*0014*/ 	.word	0x00000000


	//----- nvinfo : EIATTR_FRAME_SIZE
	.align		4
.L_3:
        /*0018*/ 	.byte	0x04, 0x11
        /*001a*/ 	.short	(.L_5 - .L_4)
	.align		4
.L_4:
        /*001c*/ 	.word	index@(triton_poi_fused_convolution_19)
        /*0020*/ 	.word	0x00000000


	//----- nvinfo : EIATTR_MIN_STACK_SIZE
	.align		4
.L_5:
        /*0024*/ 	.byte	0x04, 0x12
        /*0026*/ 	.short	(.L_7 - .L_6)
	.align		4
.L_6:
        /*0028*/ 	.word	index@(triton_poi_fused_convolution_19)
        /*002c*/ 	.word	0x00000000
.L_7:


//--------------------- .nv.info.triton_poi_fused_convolution_19 --------------------------
	.section	.nv.info.triton_poi_fused_convolution_19,"",@"SHT_CUDA_INFO"
	.sectionflags	@""
	.align	4


	//----- nvinfo : EIATTR_CUDA_API_VERSION
	.align		4
        /*0000*/ 	.byte	0x04, 0x37
        /*0002*/ 	.short	(.L_9 - .L_8)
.L_8:
        /*0004*/ 	.word	0x0000007c


	//----- nvinfo : EIATTR_KPARAM_INFO
	.align		4
.L_9:
        /*0008*/ 	.byte	0x04, 0x17
        /*000a*/ 	.short	(.L_11 - .L_10)
.L_10:
        /*000c*/ 	.word	0x00000000
        /*0010*/ 	.short	0x0002
        /*0012*/ 	.short	0x0010
        /*0014*/ 	.byte	0x00, 0xf0, 0x11, 0x00


	//----- nvinfo : EIATTR_KPARAM_INFO
	.align		4
.L_11:
        /*0018*/ 	.byte	0x04, 0x17
        /*001a*/ 	.short	(.L_13 - .L_12)
.L_12:
        /*001c*/ 	.word	0x00000000
        /*0020*/ 	.short	0x0001
        /*0022*/ 	.short	0x0008
        /*0024*/ 	.byte	0x00, 0xf4, 0x21, 0x00


	//----- nvinfo : EIATTR_KPARAM_INFO
	.align		4
.L_13:
        /*0028*/ 	.byte	0x04, 0x17
        /*002a*/ 	.short	(.L_15 - .L_14)
.L_14:
        /*002c*/ 	.word	0x00000000
        /*0030*/ 	.short	0x0000
        /*0032*/ 	.short	0x0000
        /*0034*/ 	.byte	0x00, 0xf4, 0x21, 0x00


	//----- nvinfo : EIATTR_SPARSE_MMA_MASK
	.align		4
.L_15:
        /*0038*/ 	.byte	0x03, 0x50
        /*003a*/ 	.short	0x0000


	//----- nvinfo : EIATTR_MAXREG_COUNT
	.align		4
        /*003c*/ 	.byte	0x03, 0x1b
        /*003e*/ 	.short	0x00ff


	//----- nvinfo : EIATTR_EXIT_INSTR_OFFSETS
	.align		4
        /*0040*/ 	.byte	0x04, 0x1c
        /*0042*/ 	.short	(.L_17 - .L_16)


	//   ....[0]....
.L_16:
        /*0044*/ 	.word	0x00000170


	//----- nvinfo : EIATTR_REQNTID
	.align		4
.L_17:
        /*0048*/ 	.byte	0x04, 0x10
        /*004a*/ 	.short	(.L_19 - .L_18)
.L_18:
        /*004c*/ 	.word	0x00000080
        /*0050*/ 	.word	0x00000001
        /*0054*/ 	.word	0x00000001


	//----- nvinfo : EIATTR_CBANK_PARAM_SIZE
	.align		4
.L_19:
        /*0058*/ 	.byte	0x03, 0x19
        /*005a*/ 	.short	0x0014


	//----- nvinfo : EIATTR_PARAM_CBANK
	.align		4
        /*005c*/ 	.byte	0x04, 0x0a
        /*005e*/ 	.short	(.L_21 - .L_20)
	.align		4
.L_20:
        /*0060*/ 	.word	index@(.nv.constant0.triton_poi_fused_convolution_19)
        /*0064*/ 	.short	0x0210
        /*0066*/ 	.short	0x0014


	//----- nvinfo : EIATTR_SW_WAR
	.align		4
.L_21:
        /*0068*/ 	.byte	0x04, 0x36
        /*006a*/ 	.short	(.L_23 - .L_22)
.L_22:
        /*006c*/ 	.word	0x00000008
.L_23:


//--------------------- .nv.callgraph             --------------------------
	.section	.nv.callgraph,"",@"SHT_CUDA_CALLGRAPH"
	.align	4
	.sectionentsize	8
	.align		4
        /*0000*/ 	.word	0x00000000
	.align		4
        /*0004*/ 	.word	0xffffffff
	.align		4
        /*0008*/ 	.word	0x00000000
	.align		4
        /*000c*/ 	.word	0xfffffffe
	.align		4
        /*0010*/ 	.word	0x00000000
	.align		4
        /*0014*/ 	.word	0xfffffffd
	.align		4
        /*0018*/ 	.word	0x00000000
	.align		4
        /*001c*/ 	.word	0xfffffffc


//--------------------- .text.triton_poi_fused_convolution_19 --------------------------
	.section	.text.triton_poi_fused_convolution_19,"ax",@progbits
	.align	128
        .global         triton_poi_fused_convolution_19
        .type           triton_poi_fused_convolution_19,@function
        .size           triton_poi_fused_convolution_19,(.L_x_1 - triton_poi_fused_convolution_19)
        .other          triton_poi_fused_convolution_19,@"STO_CUDA_ENTRY STV_DEFAULT"
triton_poi_fused_convolution_19:
.text.triton_poi_fused_convolution_19:
[----:B------:R-:W-:Y:S01]  /*0000*/  LDC R1, c[0x0][0x28] ;  /* 0x00000a00ff017b82 */ /* 0x000fe20000000800 */
[----:B------:R-:W1:Y:S07]  /*0010*/  S2R R0, SR_TID.X ;  /* 0x0000000000007919 */ /* 0x000e6e0000002100 */
[----:B------:R-:W2:Y:S01]  /*0020*/  LDC.64 R4, c[0x0][0x218] ;  /* 0x00008600ff047b82 */ /* 0x000ea20000000a00 */
[----:B------:R-:W-:Y:S01]  /*0030*/  ULDC.64 UR4, c[0x0][0x208] ;  /* 0x0000820000047ab9 */ /* 0x000fe20000000a00 */
[----:B------:R-:W3:Y:S06]  /*0040*/  S2R R7, SR_CTAID.X ;  /* 0x0000000000077919 */ /* 0x000eec0000002500 */
[----:B------:R-:W4:Y:S01]  /*0050*/  LDC.64 R2, c[0x0][0x210] ;  /* 0x00008400ff027b82 */ /* 0x000f220000000a00 */
[----:B-1----:R-:W-:Y:S01]  /*0060*/  IMAD.SHL.U32 R0, R0, 0x2, RZ ;  /* 0x0000000200007824 */ /* 0x002fe200078e00ff */
[----:B---3--:R-:W-:-:S04]  /*0070*/  SHF.R.S32.HI R6, RZ, 0x17, R7 ;  /* 0x00000017ff067819 */ /* 0x008fc80000011407 */
[----:B------:R-:W-:Y:S02]  /*0080*/  LOP3.LUT R0, R0, 0xfe, RZ, 0xc0, !PT ;  /* 0x000000fe00007812 */ /* 0x000fe400078ec0ff */
[----:B------:R-:W-:-:S03]  /*0090*/  SGXT R6, R6, 0x1 ;  /* 0x000000010606781a */ /* 0x000fc60000000200 */
[----:B------:R-:W-:-:S04]  /*00a0*/  IMAD R7, R7, 0x100, R0 ;  /* 0x0000010007077824 */ /* 0x000fc800078e0200 */
[----:B----4-:R-:W-:Y:S01]  /*00b0*/  IMAD.WIDE R2, R7, 0x4, R2 ;  /* 0x0000000407027825 */ /* 0x010fe200078e0202 */
[----:B------:R-:W-:-:S04]  /*00c0*/  LEA.HI R6, R6, R7, RZ, 0x8 ;  /* 0x0000000706067211 */ /* 0x000fc800078f40ff */
[----:B------:R-:W-:-:S04]  /*00d0*/  SHF.R.S32.HI R6, RZ, 0x8, R6 ;  /* 0x00000008ff067819 */ /* 0x000fc80000011406 */
[----:B------:R-:W-:-:S04]  /*00e0*/  LEA.HI R0, R6, R6, RZ, 0x5 ;  /* 0x0000000606007211 */ /* 0x000fc800078f28ff */
[----:B------:R-:W-:-:S05]  /*00f0*/  LOP3.LUT R9, R0, 0xffffffe0, RZ, 0xc0, !PT ;  /* 0xffffffe000097812 */ /* 0x000fca00078ec0ff */
[----:B------:R-:W-:Y:S02]  /*0100*/  IMAD.IADD R9, R6, 0x1, -R9 ;  /* 0x0000000106097824 */ /* 0x000fe400078e0a09 */
[----:B------:R-:W3:Y:S02]  /*0110*/  LDG.E.64 R6, desc[UR4][R2.64] ;  /* 0x0000000402067981 */ /* 0x000ee4000c1e1b00 */
[----:B--2---:R-:W-:-:S06]  /*0120*/  IMAD.WIDE R4, R9, 0x4, R4 ;  /* 0x0000000409047825 */ /* 0x004fcc00078e0204 */
[----:B------:R-:W3:Y:S02]  /*0130*/  LDG.E.EL R4, desc[UR4][R4.64] ;  /* 0x0000000404047981 */ /* 0x000ee4000c2e1900 */
[--C-:B---3--:R-:W-:Y:S01]  /*0140*/  FADD R6, R6, R4.reuse ;  /* 0x0000000406067221 */ /* 0x108fe20000000000 */
[----:B------:R-:W-:-:S05]  /*0150*/  FADD R7, R7, R4 ;  /* 0x0000000407077221 */ /* 0x000fca0000000000 */
[----:B------:R-:W-:Y:S01]  /*0160*/  STG.E.64 desc[UR4][R2.64], R6 ;  /* 0x0000000602007986 */ /* 0x000fe2000c101b04 */
[----:B------:R-:W-:Y:S05]  /*0170*/  EXIT ;  /* 0x000000000000794d */ /* 0x000fea0003800000 */
.L_x_0:
[----:B------:R-:W-:-:S00]  /*0180*/  BRA `(.L_x_0) ;  /* 0xfffffffc00fc7947 */ /* 0x000fc0000383ffff */
[----:B------:R-:W-:-:S00]  /*0190*/  NOP ;  /* 0x0000000000007918 */ /* 0x000fc00000000000 */
        /* <DEDUP_REMOVED lines=14> */
.L_x_1:


//--------------------- .nv.constant0.triton_poi_fused_convolution_19 --------------------------
	.section	.nv.constant0.triton_poi_fused_convolution_19,"a",@progbits
	.sectionflags	@""
	.align	4
.nv.constant0.triton_poi_fused_convolution_19:
	.zero		548
